//
// Generated by NVIDIA NVVM Compiler
//
// Compiler Build ID: CL-36424714
// Cuda compilation tools, release 13.0, V13.0.88
// Based on NVVM 20.0.0
//

.version 9.0
.target sm_100
.address_size 64

	// .globl	_Z7vec_addPfS_i

.visible .entry _Z7vec_addPfS_i(
	.param .u64 .ptr .align 1 _Z7vec_addPfS_i_param_0,
	.param .u64 .ptr .align 1 _Z7vec_addPfS_i_param_1,
	.param .u32 _Z7vec_addPfS_i_param_2
)
{
	.reg .pred 	%p<3>;
	.reg .b32 	%r<11>;
	.reg .b32 	%f<4>;
	.reg .b64 	%rd<8>;

	ld.param.u64 	%rd3, [_Z7vec_addPfS_i_param_0];
	ld.param.u64 	%rd4, [_Z7vec_addPfS_i_param_1];
	ld.param.u32 	%r6, [_Z7vec_addPfS_i_param_2];
	mov.u32 	%r7, %ctaid.x;
	mov.u32 	%r1, %ntid.x;
	mov.u32 	%r8, %tid.x;
	mad.lo.s32 	%r10, %r7, %r1, %r8;
	setp.ge.s32 	%p1, %r10, %r6;
	@%p1 bra 	$L__BB0_3;
	mov.u32 	%r9, %nctaid.x;
	mul.lo.s32 	%r3, %r1, %r9;
	cvta.to.global.u64 	%rd1, %rd3;
	cvta.to.global.u64 	%rd2, %rd4;
$L__BB0_2:
	mul.wide.s32 	%rd5, %r10, 4;
	add.s64 	%rd6, %rd1, %rd5;
	ld.global.f32 	%f1, [%rd6];
	add.s64 	%rd7, %rd2, %rd5;
	ld.global.f32 	%f2, [%rd7];
	add.f32 	%f3, %f1, %f2;
	st.global.f32 	[%rd6], %f3;
	add.s32 	%r10, %r10, %r3;
	setp.lt.s32 	%p2, %r10, %r6;
	@%p2 bra 	$L__BB0_2;
$L__BB0_3:
	ret;

}


// ===== COMPILED SASS (sm_100) =====

	.target	sm_100

	.elftype	@"ET_EXEC"


//--------------------- .note.nv.tkinfo           --------------------------
	.section	.note.nv.tkinfo,"",@"SHT_NOTE"
	.sectionflags	@"SHF_NOTE_NV_TKINFO"
	.tkinfo
        /*0018*/ 	.word	0x00000002
        /*0030*/ 	.string	""
        /*0030*/ 	.string	"ptxas"
        /*0030*/ 	.string	"Cuda compilation tools, release 13.0, V13.0.88"
        /*0030*/ 	.string	"Build cuda_13.0.r13.0/compiler.36424714_0"
        /*0030*/ 	.string	"-arch sm_100 -m 64 "



//--------------------- .note.nv.cuinfo           --------------------------
	.section	.note.nv.cuinfo,"",@"SHT_NOTE"
	.sectionflags	@"SHF_NOTE_NV_CUINFO"
        /*0018*/ 	.short	0x0002
        /*001a*/ 	.short	0x0064
        /*001c*/ 	.short	0x0082
	.zero		2


//--------------------- .nv.info                  --------------------------
	.section	.nv.info,"",@"SHT_CUDA_INFO"
	.align	4


	//----- nvinfo : EIATTR_REGCOUNT
	.align		4
        /*0000*/ 	.byte	0x04, 0x2f
        /*0002*/ 	.short	(.L_1 - .L_0)
	.align		4
.L_0:
        /*0004*/ 	.word	index@(_Z7vec_addPfS_i)
        /*0008*/ 	.word	0x00000010


	//----- nvinfo : EIATTR_FRAME_SIZE
	.align		4
.L_1:
        /*000c*/ 	.byte	0x04, 0x11
        /*000e*/ 	.short	(.L_3 - .L_2)
	.align		4
.L_2:
        /*0010*/ 	.word	index@(_Z7vec_addPfS_i)
        /*0014*/ 	.word	0x00000000


	//----- nvinfo : EIATTR_MIN_STACK_SIZE
	.align		4
.L_3:
        /*0018*/ 	.byte	0x04, 0x12
        /*001a*/ 	.short	(.L_5 - .L_4)
	.align		4
.L_4:
        /*001c*/ 	.word	index@(_Z7vec_addPfS_i)
        /*0020*/ 	.word	0x00000000
.L_5:


//--------------------- .nv.compat                --------------------------
	.section	.nv.compat,"",@"SHT_CUDA_COMPAT_INFO"
	.align	4
        /*0000*/ 	.byte	0x02, 0x09, 0x00, 0x00, 0x02, 0x02, 0x01, 0x00, 0x02, 0x05, 0x05, 0x00, 0x03, 0x07, 0x01, 0x01
        /*0010*/ 	.byte	0x02, 0x03, 0x00, 0x00, 0x02, 0x06, 0x01, 0x00, 0x04, 0x0b, 0x08, 0x00, 0x09, 0x00, 0x00, 0x00
        /*0020*/ 	.byte	0x00, 0x00, 0x00, 0x00


//--------------------- .nv.info._Z7vec_addPfS_i  --------------------------
	.section	.nv.info._Z7vec_addPfS_i,"",@"SHT_CUDA_INFO"
	.sectionflags	@""
	.align	4


	//----- nvinfo : EIATTR_CUDA_API_VERSION
	.align		4
        /*0000*/ 	.byte	0x04, 0x37
        /*0002*/ 	.short	(.L_7 - .L_6)
.L_6:
        /*0004*/ 	.word	0x00000082


	//----- nvinfo : EIATTR_KPARAM_INFO
	.align		4
.L_7:
        /*0008*/ 	.byte	0x04, 0x17
        /*000a*/ 	.short	(.L_9 - .L_8)
.L_8:
        /*000c*/ 	.word	0x00000000
        /*0010*/ 	.short	0x0002
        /*0012*/ 	.short	0x0010
        /*0014*/ 	.byte	0x00, 0xf0, 0x11, 0x00


	//----- nvinfo : EIATTR_KPARAM_INFO
	.align		4
.L_9:
        /*0018*/ 	.byte	0x04, 0x17
        /*001a*/ 	.short	(.L_11 - .L_10)
.L_10:
        /*001c*/ 	.word	0x00000000
        /*0020*/ 	.short	0x0001
        /*0022*/ 	.short	0x0008
        /*0024*/ 	.byte	0x00, 0xf5, 0x21, 0x00


	//----- nvinfo : EIATTR_KPARAM_INFO
	.align		4
.L_11:
        /*0028*/ 	.byte	0x04, 0x17
        /*002a*/ 	.short	(.L_13 - .L_12)
.L_12:
        /*002c*/ 	.word	0x00000000
        /*0030*/ 	.short	0x0000
        /*0032*/ 	.short	0x0000
        /*0034*/ 	.byte	0x00, 0xf5, 0x21, 0x00


	//----- nvinfo : EIATTR_SPARSE_MMA_MASK
	.align		4
.L_13:
        /*0038*/ 	.byte	0x03, 0x50
        /*003a*/ 	.short	0x0000


	//----- nvinfo : EIATTR_MAXREG_COUNT
	.align		4
        /*003c*/ 	.byte	0x03, 0x1b
        /*003e*/ 	.short	0x00ff


	//----- nvinfo : EIATTR_MERCURY_ISA_VERSION
	.align		4
        /*0040*/ 	.byte	0x03, 0x5f
        /*0042*/ 	.short	0x0101


	//----- nvinfo : EIATTR_VRC_CTA_INIT_COUNT
	.align		4
        /*0044*/ 	.byte	0x02, 0x4a
	.zero		1
	.zero		1


	//----- nvinfo : EIATTR_EXIT_INSTR_OFFSETS
	.align		4
        /*0048*/ 	.byte	0x04, 0x1c
        /*004a*/ 	.short	(.L_15 - .L_14)


	//   ....[0]....
.L_14:
        /*004c*/ 	.word	0x00000070


	//   ....[1]....
        /*0050*/ 	.word	0x00000160


	//----- nvinfo : EIATTR_CRS_STACK_SIZE
	.align		4
.L_15:
        /*0054*/ 	.byte	0x04, 0x1e
        /*0056*/ 	.short	(.L_17 - .L_16)
.L_16:
        /*0058*/ 	.word	0x00000000


	//----- nvinfo : EIATTR_CBANK_PARAM_SIZE
	.align		4
.L_17:
        /*005c*/ 	.byte	0x03, 0x19
        /*005e*/ 	.short	0x0014


	//----- nvinfo : EIATTR_PARAM_CBANK
	.align		4
        /*0060*/ 	.byte	0x04, 0x0a
        /*0062*/ 	.short	(.L_19 - .L_18)
	.align		4
.L_18:
        /*0064*/ 	.word	index@(.nv.constant0._Z7vec_addPfS_i)
        /*0068*/ 	.short	0x0380
        /*006a*/ 	.short	0x0014


	//----- nvinfo : EIATTR_SW_WAR
	.align		4
.L_19:
        /*006c*/ 	.byte	0x04, 0x36
        /*006e*/ 	.short	(.L_21 - .L_20)
.L_20:
        /*0070*/ 	.word	0x00000008
.L_21:


//--------------------- .nv.callgraph             --------------------------
	.section	.nv.callgraph,"",@"SHT_CUDA_CALLGRAPH"
	.align	4
	.sectionentsize	8
	.align		4
        /*0000*/ 	.word	0x00000000
	.align		4
        /*0004*/ 	.word	0xffffffff
	.align		4
        /*0008*/ 	.word	0x00000000
	.align		4
        /*000c*/ 	.word	0xfffffffe
	.align		4
        /*0010*/ 	.word	0x00000000
	.align		4
        /*0014*/ 	.word	0xfffffffd
	.align		4
        /*0018*/ 	.word	0x00000000
	.align		4
        /*001c*/ 	.word	0xfffffffc


//--------------------- .text._Z7vec_addPfS_i     --------------------------
	.section	.text._Z7vec_addPfS_i,"ax",@progbits
	.align	128
        .global         _Z7vec_addPfS_i
        .type           _Z7vec_addPfS_i,@function
        .size           _Z7vec_addPfS_i,(.L_x_2 - _Z7vec_addPfS_i)
        .other          _Z7vec_addPfS_i,@"STO_CUDA_ENTRY STV_DEFAULT"
_Z7vec_addPfS_i:
.text._Z7vec_addPfS_i:
[----:B------:R-:W-:Y:S01]  /*0000*/  LDC R1, c[0x0][0x37c] ;  /* 0x0000df00ff017b82 */ /* 0x000fe20000000800 */
[----:B------:R-:W0:Y:S07]  /*0010*/  S2R R0, SR_TID.X ;  /* 0x0000000000007919 */ /* 0x000e2e0000002100 */
[----:B------:R-:W0:Y:S01]  /*0020*/  S2UR UR4, SR_CTAID.X ;  /* 0x00000000000479c3 */ /* 0x000e220000002500 */
[----:B------:R-:W1:Y:S07]  /*0030*/  LDCU UR5, c[0x0][0x390] ;  /* 0x00007200ff0577ac */ /* 0x000e6e0008000800 */
[----:B------:R-:W0:Y:S02]  /*0040*/  LDC R11, c[0x0][0x360] ;  /* 0x0000d800ff0b7b82 */ /* 0x000e240000000800 */
[----:B0-----:R-:W-:-:S05]  /*0050*/  IMAD R0, R11, UR4, R0 ;  /* 0x000000040b007c24 */ /* 0x001fca000f8e0200 */
[----:B-1----:R-:W-:-:S13]  /*0060*/  ISETP.GE.AND P0, PT, R0, UR5, PT ;  /* 0x0000000500007c0c */ /* 0x002fda000bf06270 */
[----:B------:R-:W-:Y:S05]  /*0070*/  @P0 EXIT ;  /* 0x000000000000094d */ /* 0x000fea0003800000 */
[----:B------:R-:W0:Y:S01]  /*0080*/  LDC.64 R6, c[0x0][0x380] ;  /* 0x0000e000ff067b82 */ /* 0x000e220000000a00 */
[----:B------:R-:W1:Y:S01]  /*0090*/  LDCU UR4, c[0x0][0x370] ;  /* 0x00006e00ff0477ac */ /* 0x000e620008000800 */
[----:B------:R-:W2:Y:S06]  /*00a0*/  LDCU.64 UR6, c[0x0][0x358] ;  /* 0x00006b00ff0677ac */ /* 0x000eac0008000a00 */
[----:B------:R-:W3:Y:S01]  /*00b0*/  LDC.64 R8, c[0x0][0x388] ;  /* 0x0000e200ff087b82 */ /* 0x000ee20000000a00 */
[----:B-1----:R-:W-:-:S07]  /*00c0*/  IMAD R11, R11, UR4, RZ ;  /* 0x000000040b0b7c24 */ /* 0x002fce000f8e02ff */
.L_x_0:
[----:B---3--:R-:W-:-:S04]  /*00d0*/  IMAD.WIDE R4, R0, 0x4, R8 ;  /* 0x0000000400047825 */ /* 0x008fc800078e0208 */
[----:B01----:R-:W-:Y:S02]  /*00e0*/  IMAD.WIDE R2, R0, 0x4, R6 ;  /* 0x0000000400027825 */ /* 0x003fe400078e0206 */
[----:B--2---:R-:W2:Y:S04]  /*00f0*/  LDG.E R5, desc[UR6][R4.64] ;  /* 0x0000000604057981 */ /* 0x004ea8000c1e1900 */
[----:B------:R-:W2:Y:S01]  /*0100*/  LDG.E R10, desc[UR6][R2.64] ;  /* 0x00000006020a7981 */ /* 0x000ea2000c1e1900 */
[----:B------:R-:W-:-:S04]  /*0110*/  IADD3 R0, PT, PT, R11, R0, RZ ;  /* 0x000000000b007210 */ /* 0x000fc80007ffe0ff */
[----:B------:R-:W-:Y:S01]  /*0120*/  ISETP.GE.AND P0, PT, R0, UR5, PT ;  /* 0x0000000500007c0c */ /* 0x000fe2000bf06270 */
[----:B--2---:R-:W-:-:S05]  /*0130*/  FADD R13, R10, R5 ;  /* 0x000000050a0d7221 */ /* 0x004fca0000000000 */
[----:B------:R1:W-:Y:S07]  /*0140*/  STG.E desc[UR6][R2.64], R13 ;  /* 0x0000000d02007986 */ /* 0x0003ee000c101906 */
[----:B------:R-:W-:Y:S05]  /*0150*/  @!P0 BRA `(.L_x_0) ;  /* 0xfffffffc00dc8947 */ /* 0x000fea000383ffff */
[----:B------:R-:W-:Y:S05]  /*0160*/  EXIT ;  /* 0x000000000000794d */ /* 0x000fea0003800000 */
.L_x_1:
[----:B------:R-:W-:-:S00]  /*0170*/  BRA `(.L_x_1) ;  /* 0xfffffffc00fc7947 */ /* 0x000fc0000383ffff */
[----:B------:R-:W-:-:S00]  /*0180*/  NOP ;  /* 0x0000000000007918 */ /* 0x000fc00000000000 */
[----:B------:R-:W-:-:S00]  /*0190*/  NOP ;  /* 0x0000000000007918 */ /* 0x000fc00000000000 */
[----:B------:R-:W-:-:S00]  /*01a0*/  NOP ;  /* 0x0000000000007918 */ /* 0x000fc00000000000 */
[----:B------:R-:W-:-:S00]  /*01b0*/  NOP ;  /* 0x0000000000007918 */ /* 0x000fc00000000000 */
[----:B------:R-:W-:-:S00]  /*01c0*/  NOP ;  /* 0x0000000000007918 */ /* 0x000fc00000000000 */
[----:B------:R-:W-:-:S00]  /*01d0*/  NOP ;  /* 0x0000000000007918 */ /* 0x000fc00000000000 */
[----:B------:R-:W-:-:S00]  /*01e0*/  NOP ;  /* 0x0000000000007918 */ /* 0x000fc00000000000 */
[----:B------:R-:W-:-:S00]  /*01f0*/  NOP ;  /* 0x0000000000007918 */ /* 0x000fc00000000000 */
.L_x_2:


//--------------------- .nv.shared.reserved.0     --------------------------
	.section	.nv.shared.reserved.0,"aw",@nobits
	.weak		__nv_reservedSMEM_offset_0_alias
	.size		__nv_reservedSMEM_offset_0_alias, 0, 64
	.other		__nv_reservedSMEM_offset_0_alias,@"STO_CUDA_RESERVED_SHARED STV_DEFAULT"
__nv_reservedSMEM_offset_0_alias:
	.zero		0
	.zero		64


//--------------------- .nv.constant0._Z7vec_addPfS_i --------------------------
	.section	.nv.constant0._Z7vec_addPfS_i,"a",@progbits
	.sectionflags	@""
	.align	4
.nv.constant0._Z7vec_addPfS_i:
	.zero		916


//--------------------- SYMBOLS --------------------------

	.type		.nv.reservedSmem.offset0,@object
	.size		.nv.reservedSmem.offset0,0x4
